//
// Generated by NVIDIA NVVM Compiler
//
// Compiler Build ID: CL-36424714
// Cuda compilation tools, release 13.0, V13.0.88
// Based on NVVM 20.0.0
//

.version 9.0
.target sm_100
.address_size 64

	// .globl	_Z9VectorAddPiS_S_i

.visible .entry _Z9VectorAddPiS_S_i(
	.param .u64 .ptr .align 1 _Z9VectorAddPiS_S_i_param_0,
	.param .u64 .ptr .align 1 _Z9VectorAddPiS_S_i_param_1,
	.param .u64 .ptr .align 1 _Z9VectorAddPiS_S_i_param_2,
	.param .u32 _Z9VectorAddPiS_S_i_param_3
)
{
	.reg .b32 	%r<5>;
	.reg .b64 	%rd<11>;

	ld.param.u64 	%rd1, [_Z9VectorAddPiS_S_i_param_0];
	ld.param.u64 	%rd2, [_Z9VectorAddPiS_S_i_param_1];
	ld.param.u64 	%rd3, [_Z9VectorAddPiS_S_i_param_2];
	cvta.to.global.u64 	%rd4, %rd3;
	cvta.to.global.u64 	%rd5, %rd2;
	cvta.to.global.u64 	%rd6, %rd1;
	mov.u32 	%r1, %ctaid.x;
	mul.wide.u32 	%rd7, %r1, 4;
	add.s64 	%rd8, %rd6, %rd7;
	ld.global.u32 	%r2, [%rd8];
	add.s64 	%rd9, %rd5, %rd7;
	ld.global.u32 	%r3, [%rd9];
	add.s32 	%r4, %r3, %r2;
	add.s64 	%rd10, %rd4, %rd7;
	st.global.u32 	[%rd10], %r4;
	ret;

}


// ===== COMPILED SASS (sm_100) =====

	.target	sm_100

	.elftype	@"ET_EXEC"


//--------------------- .note.nv.tkinfo           --------------------------
	.section	.note.nv.tkinfo,"",@"SHT_NOTE"
	.sectionflags	@"SHF_NOTE_NV_TKINFO"
	.tkinfo
        /*0018*/ 	.word	0x00000002
        /*0030*/ 	.string	""
        /*0030*/ 	.string	"ptxas"
        /*0030*/ 	.string	"Cuda compilation tools, release 13.0, V13.0.88"
        /*0030*/ 	.string	"Build cuda_13.0.r13.0/compiler.36424714_0"
        /*0030*/ 	.string	"-arch sm_100 -m 64 "



//--------------------- .note.nv.cuinfo           --------------------------
	.section	.note.nv.cuinfo,"",@"SHT_NOTE"
	.sectionflags	@"SHF_NOTE_NV_CUINFO"
        /*0018*/ 	.short	0x0002
        /*001a*/ 	.short	0x0064
        /*001c*/ 	.short	0x0082
	.zero		2


//--------------------- .nv.info                  --------------------------
	.section	.nv.info,"",@"SHT_CUDA_INFO"
	.align	4


	//----- nvinfo : EIATTR_REGCOUNT
	.align		4
        /*0000*/ 	.byte	0x04, 0x2f
        /*0002*/ 	.short	(.L_1 - .L_0)
	.align		4
.L_0:
        /*0004*/ 	.word	index@(_Z9VectorAddPiS_S_i)
        /*0008*/ 	.word	0x0000000c


	//----- nvinfo : EIATTR_FRAME_SIZE
	.align		4
.L_1:
        /*000c*/ 	.byte	0x04, 0x11
        /*000e*/ 	.short	(.L_3 - .L_2)
	.align		4
.L_2:
        /*0010*/ 	.word	index@(_Z9VectorAddPiS_S_i)
        /*0014*/ 	.word	0x00000000


	//----- nvinfo : EIATTR_MIN_STACK_SIZE
	.align		4
.L_3:
        /*0018*/ 	.byte	0x04, 0x12
        /*001a*/ 	.short	(.L_5 - .L_4)
	.align		4
.L_4:
        /*001c*/ 	.word	index@(_Z9VectorAddPiS_S_i)
        /*0020*/ 	.word	0x00000000
.L_5:


//--------------------- .nv.compat                --------------------------
	.section	.nv.compat,"",@"SHT_CUDA_COMPAT_INFO"
	.align	4
        /*0000*/ 	.byte	0x02, 0x09, 0x00, 0x00, 0x02, 0x02, 0x01, 0x00, 0x02, 0x05, 0x05, 0x00, 0x03, 0x07, 0x01, 0x01
        /*0010*/ 	.byte	0x02, 0x03, 0x00, 0x00, 0x02, 0x06, 0x01, 0x00, 0x04, 0x0b, 0x08, 0x00, 0x09, 0x00, 0x00, 0x00
        /*0020*/ 	.byte	0x00, 0x00, 0x00, 0x00


//--------------------- .nv.info._Z9VectorAddPiS_S_i --------------------------
	.section	.nv.info._Z9VectorAddPiS_S_i,"",@"SHT_CUDA_INFO"
	.sectionflags	@""
	.align	4


	//----- nvinfo : EIATTR_CUDA_API_VERSION
	.align		4
        /*0000*/ 	.byte	0x04, 0x37
        /*0002*/ 	.short	(.L_7 - .L_6)
.L_6:
        /*0004*/ 	.word	0x00000082


	//----- nvinfo : EIATTR_KPARAM_INFO
	.align		4
.L_7:
        /*0008*/ 	.byte	0x04, 0x17
        /*000a*/ 	.short	(.L_9 - .L_8)
.L_8:
        /*000c*/ 	.word	0x00000000
        /*0010*/ 	.short	0x0003
        /*0012*/ 	.short	0x0018
        /*0014*/ 	.byte	0x00, 0xf0, 0x11, 0x00


	//----- nvinfo : EIATTR_KPARAM_INFO
	.align		4
.L_9:
        /*0018*/ 	.byte	0x04, 0x17
        /*001a*/ 	.short	(.L_11 - .L_10)
.L_10:
        /*001c*/ 	.word	0x00000000
        /*0020*/ 	.short	0x0002
        /*0022*/ 	.short	0x0010
        /*0024*/ 	.byte	0x00, 0xf5, 0x21, 0x00


	//----- nvinfo : EIATTR_KPARAM_INFO
	.align		4
.L_11:
        /*0028*/ 	.byte	0x04, 0x17
        /*002a*/ 	.short	(.L_13 - .L_12)
.L_12:
        /*002c*/ 	.word	0x00000000
        /*0030*/ 	.short	0x0001
        /*0032*/ 	.short	0x0008
        /*0034*/ 	.byte	0x00, 0xf5, 0x21, 0x00


	//----- nvinfo : EIATTR_KPARAM_INFO
	.align		4
.L_13:
        /*0038*/ 	.byte	0x04, 0x17
        /*003a*/ 	.short	(.L_15 - .L_14)
.L_14:
        /*003c*/ 	.word	0x00000000
        /*0040*/ 	.short	0x0000
        /*0042*/ 	.short	0x0000
        /*0044*/ 	.byte	0x00, 0xf5, 0x21, 0x00


	//----- nvinfo : EIATTR_SPARSE_MMA_MASK
	.align		4
.L_15:
        /*0048*/ 	.byte	0x03, 0x50
        /*004a*/ 	.short	0x0000


	//----- nvinfo : EIATTR_MAXREG_COUNT
	.align		4
        /*004c*/ 	.byte	0x03, 0x1b
        /*004e*/ 	.short	0x00ff


	//----- nvinfo : EIATTR_MERCURY_ISA_VERSION
	.align		4
        /*0050*/ 	.byte	0x03, 0x5f
        /*0052*/ 	.short	0x0101


	//----- nvinfo : EIATTR_VRC_CTA_INIT_COUNT
	.align		4
        /*0054*/ 	.byte	0x02, 0x4a
	.zero		1
	.zero		1


	//----- nvinfo : EIATTR_EXIT_INSTR_OFFSETS
	.align		4
        /*0058*/ 	.byte	0x04, 0x1c
        /*005a*/ 	.short	(.L_17 - .L_16)


	//   ....[0]....
.L_16:
        /*005c*/ 	.word	0x000000d0


	//----- nvinfo : EIATTR_CBANK_PARAM_SIZE
	.align		4
.L_17:
        /*0060*/ 	.byte	0x03, 0x19
        /*0062*/ 	.short	0x001c


	//----- nvinfo : EIATTR_PARAM_CBANK
	.align		4
        /*0064*/ 	.byte	0x04, 0x0a
        /*0066*/ 	.short	(.L_19 - .L_18)
	.align		4
.L_18:
        /*0068*/ 	.word	index@(.nv.constant0._Z9VectorAddPiS_S_i)
        /*006c*/ 	.short	0x0380
        /*006e*/ 	.short	0x001c


	//----- nvinfo : EIATTR_SW_WAR
	.align		4
.L_19:
        /*0070*/ 	.byte	0x04, 0x36
        /*0072*/ 	.short	(.L_21 - .L_20)
.L_20:
        /*0074*/ 	.word	0x00000008
.L_21:


//--------------------- .nv.callgraph             --------------------------
	.section	.nv.callgraph,"",@"SHT_CUDA_CALLGRAPH"
	.align	4
	.sectionentsize	8
	.align		4
        /*0000*/ 	.word	0x00000000
	.align		4
        /*0004*/ 	.word	0xffffffff
	.align		4
        /*0008*/ 	.word	0x00000000
	.align		4
        /*000c*/ 	.word	0xfffffffe
	.align		4
        /*0010*/ 	.word	0x00000000
	.align		4
        /*0014*/ 	.word	0xfffffffd
	.align		4
        /*0018*/ 	.word	0x00000000
	.align		4
        /*001c*/ 	.word	0xfffffffc


//--------------------- .text._Z9VectorAddPiS_S_i --------------------------
	.section	.text._Z9VectorAddPiS_S_i,"ax",@progbits
	.align	128
        .global         _Z9VectorAddPiS_S_i
        .type           _Z9VectorAddPiS_S_i,@function
        .size           _Z9VectorAddPiS_S_i,(.L_x_1 - _Z9VectorAddPiS_S_i)
        .other          _Z9VectorAddPiS_S_i,@"STO_CUDA_ENTRY STV_DEFAULT"
_Z9VectorAddPiS_S_i:
.text._Z9VectorAddPiS_S_i:
[----:B------:R-:W-:Y:S01]  /*0000*/  LDC R1, c[0x0][0x37c] ;  /* 0x0000df00ff017b82 */ /* 0x000fe20000000800 */
[----:B------:R-:W0:Y:S07]  /*0010*/  S2R R9, SR_CTAID.X ;  /* 0x0000000000097919 */ /* 0x000e2e0000002500 */
[----:B------:R-:W0:Y:S01]  /*0020*/  LDC.64 R2, c[0x0][0x380] ;  /* 0x0000e000ff027b82 */ /* 0x000e220000000a00 */
[----:B------:R-:W1:Y:S07]  /*0030*/  LDCU.64 UR4, c[0x0][0x358] ;  /* 0x00006b00ff0477ac */ /* 0x000e6e0008000a00 */
[----:B------:R-:W2:Y:S08]  /*0040*/  LDC.64 R4, c[0x0][0x388] ;  /* 0x0000e200ff047b82 */ /* 0x000eb00000000a00 */
[----:B------:R-:W3:Y:S01]  /*0050*/  LDC.64 R6, c[0x0][0x390] ;  /* 0x0000e400ff067b82 */ /* 0x000ee20000000a00 */
[----:B0-----:R-:W-:-:S04]  /*0060*/  IMAD.WIDE.U32 R2, R9, 0x4, R2 ;  /* 0x0000000409027825 */ /* 0x001fc800078e0002 */
[C---:B--2---:R-:W-:Y:S02]  /*0070*/  IMAD.WIDE.U32 R4, R9.reuse, 0x4, R4 ;  /* 0x0000000409047825 */ /* 0x044fe400078e0004 */
[----:B-1----:R-:W2:Y:S04]  /*0080*/  LDG.E R2, desc[UR4][R2.64] ;  /* 0x0000000402027981 */ /* 0x002ea8000c1e1900 */
[----:B------:R-:W2:Y:S01]  /*0090*/  LDG.E R5, desc[UR4][R4.64] ;  /* 0x0000000404057981 */ /* 0x000ea2000c1e1900 */
[----:B---3--:R-:W-:Y:S01]  /*00a0*/  IMAD.WIDE.U32 R6, R9, 0x4, R6 ;  /* 0x0000000409067825 */ /* 0x008fe200078e0006 */
[----:B--2---:R-:W-:-:S05]  /*00b0*/  IADD3 R9, PT, PT, R2, R5, RZ ;  /* 0x0000000502097210 */ /* 0x004fca0007ffe0ff */
[----:B------:R-:W-:Y:S01]  /*00c0*/  STG.E desc[UR4][R6.64], R9 ;  /* 0x0000000906007986 */ /* 0x000fe2000c101904 */
[----:B------:R-:W-:Y:S05]  /*00d0*/  EXIT ;  /* 0x000000000000794d */ /* 0x000fea0003800000 */
.L_x_0:
[----:B------:R-:W-:-:S00]  /*00e0*/  BRA `(.L_x_0) ;  /* 0xfffffffc00fc7947 */ /* 0x000fc0000383ffff */
[----:B------:R-:W-:-:S00]  /*00f0*/  NOP ;  /* 0x0000000000007918 */ /* 0x000fc00000000000 */
        /* <DEDUP_REMOVED lines=8> */
.L_x_1:


//--------------------- .nv.shared.reserved.0     --------------------------
	.section	.nv.shared.reserved.0,"aw",@nobits
	.weak		__nv_reservedSMEM_offset_0_alias
	.size		__nv_reservedSMEM_offset_0_alias, 0, 64
	.other		__nv_reservedSMEM_offset_0_alias,@"STO_CUDA_RESERVED_SHARED STV_DEFAULT"
__nv_reservedSMEM_offset_0_alias:
	.zero		0
	.zero		64


//--------------------- .nv.constant0._Z9VectorAddPiS_S_i --------------------------
	.section	.nv.constant0._Z9VectorAddPiS_S_i,"a",@progbits
	.sectionflags	@""
	.align	4
.nv.constant0._Z9VectorAddPiS_S_i:
	.zero		924


//--------------------- SYMBOLS --------------------------

	.type		.nv.reservedSmem.offset0,@object
	.size		.nv.reservedSmem.offset0,0x4
